//
// Generated by NVIDIA NVVM Compiler
//
// Compiler Build ID: CL-36424714
// Cuda compilation tools, release 13.0, V13.0.88
// Based on NVVM 20.0.0
//

.version 9.0
.target sm_100
.address_size 64

	// .globl	_Z12process_dataPii
.global .align 4 .b8 global_dist[4000];

.visible .entry _Z12process_dataPii(
	.param .u64 .ptr .align 1 _Z12process_dataPii_param_0,
	.param .u32 _Z12process_dataPii_param_1
)
{
	.reg .pred 	%p<2>;
	.reg .b32 	%r<7>;
	.reg .b64 	%rd<7>;

	ld.param.u64 	%rd1, [_Z12process_dataPii_param_0];
	ld.param.u32 	%r2, [_Z12process_dataPii_param_1];
	mov.u32 	%r3, %ctaid.x;
	mov.u32 	%r4, %ntid.x;
	mov.u32 	%r5, %tid.x;
	mad.lo.s32 	%r1, %r3, %r4, %r5;
	setp.ge.s32 	%p1, %r1, %r2;
	@%p1 bra 	$L__BB0_2;
	cvta.to.global.u64 	%rd2, %rd1;
	mul.wide.s32 	%rd3, %r1, 4;
	add.s64 	%rd4, %rd2, %rd3;
	ld.global.u32 	%r6, [%rd4];
	mov.u64 	%rd5, global_dist;
	add.s64 	%rd6, %rd5, %rd3;
	st.global.u32 	[%rd6], %r6;
$L__BB0_2:
	ret;

}
	// .globl	_Z14calculateCostsPiiS_iiS_i
.visible .entry _Z14calculateCostsPiiS_iiS_i(
	.param .u64 .ptr .align 1 _Z14calculateCostsPiiS_iiS_i_param_0,
	.param .u32 _Z14calculateCostsPiiS_iiS_i_param_1,
	.param .u64 .ptr .align 1 _Z14calculateCostsPiiS_iiS_i_param_2,
	.param .u32 _Z14calculateCostsPiiS_iiS_i_param_3,
	.param .u32 _Z14calculateCostsPiiS_iiS_i_param_4,
	.param .u64 .ptr .align 1 _Z14calculateCostsPiiS_iiS_i_param_5,
	.param .u32 _Z14calculateCostsPiiS_iiS_i_param_6
)
{
	.reg .pred 	%p<5>;
	.reg .b32 	%r<14>;
	.reg .b64 	%rd<16>;

	ld.param.u64 	%rd3, [_Z14calculateCostsPiiS_iiS_i_param_0];
	ld.param.u32 	%r4, [_Z14calculateCostsPiiS_iiS_i_param_1];
	ld.param.u64 	%rd5, [_Z14calculateCostsPiiS_iiS_i_param_2];
	ld.param.u32 	%r2, [_Z14calculateCostsPiiS_iiS_i_param_4];
	ld.param.u64 	%rd4, [_Z14calculateCostsPiiS_iiS_i_param_5];
	ld.param.u32 	%r3, [_Z14calculateCostsPiiS_iiS_i_param_6];
	cvta.to.global.u64 	%rd1, %rd5;
	mov.u32 	%r1, %tid.x;
	setp.ge.s32 	%p1, %r1, %r4;
	setp.eq.s32 	%p2, %r1, %r2;
	or.pred  	%p3, %p1, %p2;
	@%p3 bra 	$L__BB1_3;
	cvta.to.global.u64 	%rd6, %rd3;
	cvta.to.global.u64 	%rd7, %rd4;
	mul.wide.u32 	%rd8, %r1, 4;
	add.s64 	%rd2, %rd6, %rd8;
	ld.global.u32 	%r5, [%rd2];
	mul.wide.s32 	%rd9, %r5, 4;
	add.s64 	%rd10, %rd7, %rd9;
	ld.global.u32 	%r6, [%rd10];
	mul.wide.s32 	%rd11, %r2, 4;
	add.s64 	%rd12, %rd6, %rd11;
	ld.global.u32 	%r7, [%rd12];
	mad.lo.s32 	%r8, %r5, %r3, %r7;
	mul.wide.s32 	%rd13, %r8, 4;
	mov.u64 	%rd14, global_dist;
	add.s64 	%rd15, %rd14, %rd13;
	ld.global.u32 	%r9, [%rd15];
	add.s32 	%r10, %r9, %r6;
	atom.global.min.s32 	%r11, [%rd1], %r10;
	ld.global.u32 	%r12, [%rd1];
	setp.ne.s32 	%p4, %r10, %r12;
	@%p4 bra 	$L__BB1_3;
	ld.global.u32 	%r13, [%rd2];
	st.global.u32 	[%rd1+4], %r13;
$L__BB1_3:
	ret;

}


// ===== COMPILED SASS (sm_100) =====

	.target	sm_100

	.elftype	@"ET_EXEC"


//--------------------- .note.nv.tkinfo           --------------------------
	.section	.note.nv.tkinfo,"",@"SHT_NOTE"
	.sectionflags	@"SHF_NOTE_NV_TKINFO"
	.tkinfo
        /*0018*/ 	.word	0x00000002
        /*0030*/ 	.string	""
        /*0030*/ 	.string	"ptxas"
        /*0030*/ 	.string	"Cuda compilation tools, release 13.0, V13.0.88"
        /*0030*/ 	.string	"Build cuda_13.0.r13.0/compiler.36424714_0"
        /*0030*/ 	.string	"-arch sm_100 -m 64 "



//--------------------- .note.nv.cuinfo           --------------------------
	.section	.note.nv.cuinfo,"",@"SHT_NOTE"
	.sectionflags	@"SHF_NOTE_NV_CUINFO"
        /*0018*/ 	.short	0x0002
        /*001a*/ 	.short	0x0064
        /*001c*/ 	.short	0x0082
	.zero		2


//--------------------- .nv.info                  --------------------------
	.section	.nv.info,"",@"SHT_CUDA_INFO"
	.align	4


	//----- nvinfo : EIATTR_REGCOUNT
	.align		4
        /*0000*/ 	.byte	0x04, 0x2f
        /*0002*/ 	.short	(.L_2 - .L_1)
	.align		4
.L_1:
        /*0004*/ 	.word	index@(_Z12process_dataPii)
        /*0008*/ 	.word	0x0000000a


	//----- nvinfo : EIATTR_FRAME_SIZE
	.align		4
.L_2:
        /*000c*/ 	.byte	0x04, 0x11
        /*000e*/ 	.short	(.L_4 - .L_3)
	.align		4
.L_3:
        /*0010*/ 	.word	index@(_Z12process_dataPii)
        /*0014*/ 	.word	0x00000000


	//----- nvinfo : EIATTR_REGCOUNT
	.align		4
.L_4:
        /*0018*/ 	.byte	0x04, 0x2f
        /*001a*/ 	.short	(.L_6 - .L_5)
	.align		4
.L_5:
        /*001c*/ 	.word	index@(_Z14calculateCostsPiiS_iiS_i)
        /*0020*/ 	.word	0x00000010


	//----- nvinfo : EIATTR_FRAME_SIZE
	.align		4
.L_6:
        /*0024*/ 	.byte	0x04, 0x11
        /*0026*/ 	.short	(.L_8 - .L_7)
	.align		4
.L_7:
        /*0028*/ 	.word	index@(_Z14calculateCostsPiiS_iiS_i)
        /*002c*/ 	.word	0x00000000


	//----- nvinfo : EIATTR_MIN_STACK_SIZE
	.align		4
.L_8:
        /*0030*/ 	.byte	0x04, 0x12
        /*0032*/ 	.short	(.L_10 - .L_9)
	.align		4
.L_9:
        /*0034*/ 	.word	index@(_Z14calculateCostsPiiS_iiS_i)
        /*0038*/ 	.word	0x00000000


	//----- nvinfo : EIATTR_MIN_STACK_SIZE
	.align		4
.L_10:
        /*003c*/ 	.byte	0x04, 0x12
        /*003e*/ 	.short	(.L_12 - .L_11)
	.align		4
.L_11:
        /*0040*/ 	.word	index@(_Z12process_dataPii)
        /*0044*/ 	.word	0x00000000
.L_12:


//--------------------- .nv.compat                --------------------------
	.section	.nv.compat,"",@"SHT_CUDA_COMPAT_INFO"
	.align	4
        /*0000*/ 	.byte	0x02, 0x09, 0x00, 0x00, 0x02, 0x02, 0x01, 0x00, 0x02, 0x05, 0x05, 0x00, 0x03, 0x07, 0x01, 0x01
        /*0010*/ 	.byte	0x02, 0x03, 0x00, 0x00, 0x02, 0x06, 0x01, 0x00, 0x04, 0x0b, 0x08, 0x00, 0x09, 0x00, 0x00, 0x00
        /*0020*/ 	.byte	0x00, 0x00, 0x00, 0x00


//--------------------- .nv.info._Z14calculateCostsPiiS_iiS_i --------------------------
	.section	.nv.info._Z14calculateCostsPiiS_iiS_i,"",@"SHT_CUDA_INFO"
	.sectionflags	@""
	.align	4


	//----- nvinfo : EIATTR_CUDA_API_VERSION
	.align		4
        /*0000*/ 	.byte	0x04, 0x37
        /*0002*/ 	.short	(.L_14 - .L_13)
.L_13:
        /*0004*/ 	.word	0x00000082


	//----- nvinfo : EIATTR_KPARAM_INFO
	.align		4
.L_14:
        /*0008*/ 	.byte	0x04, 0x17
        /*000a*/ 	.short	(.L_16 - .L_15)
.L_15:
        /*000c*/ 	.word	0x00000000
        /*0010*/ 	.short	0x0006
        /*0012*/ 	.short	0x0028
        /*0014*/ 	.byte	0x00, 0xf0, 0x11, 0x00


	//----- nvinfo : EIATTR_KPARAM_INFO
	.align		4
.L_16:
        /*0018*/ 	.byte	0x04, 0x17
        /*001a*/ 	.short	(.L_18 - .L_17)
.L_17:
        /*001c*/ 	.word	0x00000000
        /*0020*/ 	.short	0x0005
        /*0022*/ 	.short	0x0020
        /*0024*/ 	.byte	0x00, 0xf5, 0x21, 0x00


	//----- nvinfo : EIATTR_KPARAM_INFO
	.align		4
.L_18:
        /*0028*/ 	.byte	0x04, 0x17
        /*002a*/ 	.short	(.L_20 - .L_19)
.L_19:
        /*002c*/ 	.word	0x00000000
        /*0030*/ 	.short	0x0004
        /*0032*/ 	.short	0x001c
        /*0034*/ 	.byte	0x00, 0xf0, 0x11, 0x00


	//----- nvinfo : EIATTR_KPARAM_INFO
	.align		4
.L_20:
        /*0038*/ 	.byte	0x04, 0x17
        /*003a*/ 	.short	(.L_22 - .L_21)
.L_21:
        /*003c*/ 	.word	0x00000000
        /*0040*/ 	.short	0x0003
        /*0042*/ 	.short	0x0018
        /*0044*/ 	.byte	0x00, 0xf0, 0x11, 0x00


	//----- nvinfo : EIATTR_KPARAM_INFO
	.align		4
.L_22:
        /*0048*/ 	.byte	0x04, 0x17
        /*004a*/ 	.short	(.L_24 - .L_23)
.L_23:
        /*004c*/ 	.word	0x00000000
        /*0050*/ 	.short	0x0002
        /*0052*/ 	.short	0x0010
        /*0054*/ 	.byte	0x00, 0xf5, 0x21, 0x00


	//----- nvinfo : EIATTR_KPARAM_INFO
	.align		4
.L_24:
        /*0058*/ 	.byte	0x04, 0x17
        /*005a*/ 	.short	(.L_26 - .L_25)
.L_25:
        /*005c*/ 	.word	0x00000000
        /*0060*/ 	.short	0x0001
        /*0062*/ 	.short	0x0008
        /*0064*/ 	.byte	0x00, 0xf0, 0x11, 0x00


	//----- nvinfo : EIATTR_KPARAM_INFO
	.align		4
.L_26:
        /*0068*/ 	.byte	0x04, 0x17
        /*006a*/ 	.short	(.L_28 - .L_27)
.L_27:
        /*006c*/ 	.word	0x00000000
        /*0070*/ 	.short	0x0000
        /*0072*/ 	.short	0x0000
        /*0074*/ 	.byte	0x00, 0xf5, 0x21, 0x00


	//----- nvinfo : EIATTR_SPARSE_MMA_MASK
	.align		4
.L_28:
        /*0078*/ 	.byte	0x03, 0x50
        /*007a*/ 	.short	0x0000


	//----- nvinfo : EIATTR_MAXREG_COUNT
	.align		4
        /*007c*/ 	.byte	0x03, 0x1b
        /*007e*/ 	.short	0x00ff


	//----- nvinfo : EIATTR_MERCURY_ISA_VERSION
	.align		4
        /*0080*/ 	.byte	0x03, 0x5f
        /*0082*/ 	.short	0x0101


	//----- nvinfo : EIATTR_INT_WARP_WIDE_INSTR_OFFSETS
	.align		4
        /*0084*/ 	.byte	0x04, 0x31
        /*0086*/ 	.short	(.L_30 - .L_29)


	//   ....[0]....
.L_29:
        /*0088*/ 	.word	0x00000170


	//   ....[1]....
        /*008c*/ 	.word	0x000001b0


	//----- nvinfo : EIATTR_VRC_CTA_INIT_COUNT
	.align		4
.L_30:
        /*0090*/ 	.byte	0x02, 0x4a
	.zero		1
	.zero		1


	//----- nvinfo : EIATTR_EXIT_INSTR_OFFSETS
	.align		4
        /*0094*/ 	.byte	0x04, 0x1c
        /*0096*/ 	.short	(.L_32 - .L_31)


	//   ....[0]....
.L_31:
        /*0098*/ 	.word	0x00000060


	//   ....[1]....
        /*009c*/ 	.word	0x00000200


	//   ....[2]....
        /*00a0*/ 	.word	0x00000230


	//----- nvinfo : EIATTR_CBANK_PARAM_SIZE
	.align		4
.L_32:
        /*00a4*/ 	.byte	0x03, 0x19
        /*00a6*/ 	.short	0x002c


	//----- nvinfo : EIATTR_PARAM_CBANK
	.align		4
        /*00a8*/ 	.byte	0x04, 0x0a
        /*00aa*/ 	.short	(.L_34 - .L_33)
	.align		4
.L_33:
        /*00ac*/ 	.word	index@(.nv.constant0._Z14calculateCostsPiiS_iiS_i)
        /*00b0*/ 	.short	0x0380
        /*00b2*/ 	.short	0x002c


	//----- nvinfo : EIATTR_SW_WAR
	.align		4
.L_34:
        /*00b4*/ 	.byte	0x04, 0x36
        /*00b6*/ 	.short	(.L_36 - .L_35)
.L_35:
        /*00b8*/ 	.word	0x00000008
.L_36:


//--------------------- .nv.info._Z12process_dataPii --------------------------
	.section	.nv.info._Z12process_dataPii,"",@"SHT_CUDA_INFO"
	.sectionflags	@""
	.align	4


	//----- nvinfo : EIATTR_CUDA_API_VERSION
	.align		4
        /*0000*/ 	.byte	0x04, 0x37
        /*0002*/ 	.short	(.L_38 - .L_37)
.L_37:
        /*0004*/ 	.word	0x00000082


	//----- nvinfo : EIATTR_KPARAM_INFO
	.align		4
.L_38:
        /*0008*/ 	.byte	0x04, 0x17
        /*000a*/ 	.short	(.L_40 - .L_39)
.L_39:
        /*000c*/ 	.word	0x00000000
        /*0010*/ 	.short	0x0001
        /*0012*/ 	.short	0x0008
        /*0014*/ 	.byte	0x00, 0xf0, 0x11, 0x00


	//----- nvinfo : EIATTR_KPARAM_INFO
	.align		4
.L_40:
        /*0018*/ 	.byte	0x04, 0x17
        /*001a*/ 	.short	(.L_42 - .L_41)
.L_41:
        /*001c*/ 	.word	0x00000000
        /*0020*/ 	.short	0x0000
        /*0022*/ 	.short	0x0000
        /*0024*/ 	.byte	0x00, 0xf5, 0x21, 0x00


	//----- nvinfo : EIATTR_SPARSE_MMA_MASK
	.align		4
.L_42:
        /*0028*/ 	.byte	0x03, 0x50
        /*002a*/ 	.short	0x0000


	//----- nvinfo : EIATTR_MAXREG_COUNT
	.align		4
        /*002c*/ 	.byte	0x03, 0x1b
        /*002e*/ 	.short	0x00ff


	//----- nvinfo : EIATTR_MERCURY_ISA_VERSION
	.align		4
        /*0030*/ 	.byte	0x03, 0x5f
        /*0032*/ 	.short	0x0101


	//----- nvinfo : EIATTR_VRC_CTA_INIT_COUNT
	.align		4
        /*0034*/ 	.byte	0x02, 0x4a
	.zero		1
	.zero		1


	//----- nvinfo : EIATTR_EXIT_INSTR_OFFSETS
	.align		4
        /*0038*/ 	.byte	0x04, 0x1c
        /*003a*/ 	.short	(.L_44 - .L_43)


	//   ....[0]....
.L_43:
        /*003c*/ 	.word	0x00000070


	//   ....[1]....
        /*0040*/ 	.word	0x000000f0


	//----- nvinfo : EIATTR_CBANK_PARAM_SIZE
	.align		4
.L_44:
        /*0044*/ 	.byte	0x03, 0x19
        /*0046*/ 	.short	0x000c


	//----- nvinfo : EIATTR_PARAM_CBANK
	.align		4
        /*0048*/ 	.byte	0x04, 0x0a
        /*004a*/ 	.short	(.L_46 - .L_45)
	.align		4
.L_45:
        /*004c*/ 	.word	index@(.nv.constant0._Z12process_dataPii)
        /*0050*/ 	.short	0x0380
        /*0052*/ 	.short	0x000c


	//----- nvinfo : EIATTR_SW_WAR
	.align		4
.L_46:
        /*0054*/ 	.byte	0x04, 0x36
        /*0056*/ 	.short	(.L_48 - .L_47)
.L_47:
        /*0058*/ 	.word	0x00000008
.L_48:


//--------------------- .nv.callgraph             --------------------------
	.section	.nv.callgraph,"",@"SHT_CUDA_CALLGRAPH"
	.align	4
	.sectionentsize	8
	.align		4
        /*0000*/ 	.word	0x00000000
	.align		4
        /*0004*/ 	.word	0xffffffff
	.align		4
        /*0008*/ 	.word	0x00000000
	.align		4
        /*000c*/ 	.word	0xfffffffe
	.align		4
        /*0010*/ 	.word	0x00000000
	.align		4
        /*0014*/ 	.word	0xfffffffd
	.align		4
        /*0018*/ 	.word	0x00000000
	.align		4
        /*001c*/ 	.word	0xfffffffc


//--------------------- .nv.constant4             --------------------------
	.section	.nv.constant4,"a",@progbits
	.align	8
	.align		8
.nv.constant4:
        /*0000*/ 	.dword	global_dist


//--------------------- .text._Z14calculateCostsPiiS_iiS_i --------------------------
	.section	.text._Z14calculateCostsPiiS_iiS_i,"ax",@progbits
	.align	128
        .global         _Z14calculateCostsPiiS_iiS_i
        .type           _Z14calculateCostsPiiS_iiS_i,@function
        .size           _Z14calculateCostsPiiS_iiS_i,(.L_x_2 - _Z14calculateCostsPiiS_iiS_i)
        .other          _Z14calculateCostsPiiS_iiS_i,@"STO_CUDA_ENTRY STV_DEFAULT"
_Z14calculateCostsPiiS_iiS_i:
.text._Z14calculateCostsPiiS_iiS_i:
[----:B------:R-:W-:Y:S01]  /*0000*/  LDC R1, c[0x0][0x37c] ;  /* 0x0000df00ff017b82 */ /* 0x000fe20000000800 */
[----:B------:R-:W0:Y:S07]  /*0010*/  S2R R5, SR_TID.X ;  /* 0x0000000000057919 */ /* 0x000e2e0000002100 */
[----:B------:R-:W0:Y:S01]  /*0020*/  LDC R6, c[0x0][0x39c] ;  /* 0x0000e700ff067b82 */ /* 0x000e220000000800 */
[----:B------:R-:W1:Y:S01]  /*0030*/  LDCU UR4, c[0x0][0x388] ;  /* 0x00007100ff0477ac */ /* 0x000e620008000800 */
[----:B0-----:R-:W-:-:S04]  /*0040*/  ISETP.NE.AND P0, PT, R5, R6, PT ;  /* 0x000000060500720c */ /* 0x001fc80003f05270 */
[----:B-1----:R-:W-:-:S13]  /*0050*/  ISETP.GE.OR P0, PT, R5, UR4, !P0 ;  /* 0x0000000405007c0c */ /* 0x002fda000c706670 */
[----:B------:R-:W-:Y:S05]  /*0060*/  @P0 EXIT ;  /* 0x000000000000094d */ /* 0x000fea0003800000 */
[----:B------:R-:W0:Y:S01]  /*0070*/  LDC.64 R2, c[0x0][0x380] ;  /* 0x0000e000ff027b82 */ /* 0x000e220000000a00 */
[----:B------:R-:W1:Y:S01]  /*0080*/  LDCU.64 UR6, c[0x0][0x358] ;  /* 0x00006b00ff0677ac */ /* 0x000e620008000a00 */
[----:B------:R-:W2:Y:S06]  /*0090*/  LDCU UR4, c[0x0][0x3a8] ;  /* 0x00007500ff0477ac */ /* 0x000eac0008000800 */
[----:B------:R-:W3:Y:S01]  /*00a0*/  LDC.64 R8, c[0x4][RZ] ;  /* 0x01000000ff087b82 */ /* 0x000ee20000000a00 */
[----:B0-----:R-:W-:-:S04]  /*00b0*/  IMAD.WIDE R6, R6, 0x4, R2 ;  /* 0x0000000406067825 */ /* 0x001fc800078e0202 */
[----:B------:R-:W-:Y:S02]  /*00c0*/  IMAD.WIDE.U32 R2, R5, 0x4, R2 ;  /* 0x0000000405027825 */ /* 0x000fe400078e0002 */
[----:B-1----:R-:W2:Y:S01]  /*00d0*/  LDG.E R6, desc[UR6][R6.64] ;  /* 0x0000000606067981 */ /* 0x002ea2000c1e1900 */
[----:B------:R-:W0:Y:S03]  /*00e0*/  LDC.64 R4, c[0x0][0x3a0] ;  /* 0x0000e800ff047b82 */ /* 0x000e260000000a00 */
[----:B------:R-:W2:Y:S01]  /*00f0*/  LDG.E R11, desc[UR6][R2.64] ;  /* 0x00000006020b7981 */ /* 0x000ea2000c1e1900 */
[----:B------:R-:W1:Y:S01]  /*0100*/  S2R R10, SR_LANEID ;  /* 0x00000000000a7919 */ /* 0x000e620000000000 */
[C---:B--2---:R-:W-:Y:S02]  /*0110*/  IMAD R13, R11.reuse, UR4, R6 ;  /* 0x000000040b0d7c24 */ /* 0x044fe4000f8e0206 */
[----:B0-----:R-:W-:-:S04]  /*0120*/  IMAD.WIDE R4, R11, 0x4, R4 ;  /* 0x000000040b047825 */ /* 0x001fc800078e0204 */
[----:B---3--:R-:W-:Y:S02]  /*0130*/  IMAD.WIDE R8, R13, 0x4, R8 ;  /* 0x000000040d087825 */ /* 0x008fe400078e0208 */
[----:B------:R-:W2:Y:S04]  /*0140*/  LDG.E R4, desc[UR6][R4.64] ;  /* 0x0000000604047981 */ /* 0x000ea8000c1e1900 */
[----:B------:R-:W2:Y:S01]  /*0150*/  LDG.E R9, desc[UR6][R8.64] ;  /* 0x0000000608097981 */ /* 0x000ea2000c1e1900 */
[----:B------:R-:W0:Y:S01]  /*0160*/  LDC.64 R6, c[0x0][0x390] ;  /* 0x0000e400ff067b82 */ /* 0x000e220000000a00 */
[----:B------:R-:W-:Y:S02]  /*0170*/  VOTEU.ANY UR4, UPT, PT ;  /* 0x0000000000047886 */ /* 0x000fe400038e0100 */
[----:B------:R-:W-:-:S06]  /*0180*/  UFLO.U32 UR4, UR4 ;  /* 0x00000004000472bd */ /* 0x000fcc00080e0000 */
[----:B-1----:R-:W-:Y:S02]  /*0190*/  ISETP.EQ.U32.AND P0, PT, R10, UR4, PT ;  /* 0x000000040a007c0c */ /* 0x002fe4000bf02070 */
[----:B--2---:R-:W-:-:S04]  /*01a0*/  IADD3 R0, PT, PT, R4, R9, RZ ;  /* 0x0000000904007210 */ /* 0x004fc80007ffe0ff */
[----:B------:R-:W-:-:S13]  /*01b0*/  CREDUX.MIN.S32 UR5, R0 ;  /* 0x00000000000572cc */ /* 0x000fda0000008200 */
[----:B------:R-:W-:-:S05]  /*01c0*/  MOV R11, UR5 ;  /* 0x00000005000b7c02 */ /* 0x000fca0008000f00 */
[----:B0-----:R0:W-:Y:S04]  /*01d0*/  @P0 REDG.E.MIN.S32.STRONG.GPU desc[UR6][R6.64], R11 ;  /* 0x0000000b0600098e */ /* 0x0011e8000c92e306 */
[----:B------:R-:W2:Y:S02]  /*01e0*/  LDG.E R5, desc[UR6][R6.64] ;  /* 0x0000000606057981 */ /* 0x000ea4000c1e1900 */
[----:B--2---:R-:W-:-:S13]  /*01f0*/  ISETP.NE.AND P0, PT, R0, R5, PT ;  /* 0x000000050000720c */ /* 0x004fda0003f05270 */
[----:B0-----:R-:W-:Y:S05]  /*0200*/  @P0 EXIT ;  /* 0x000000000000094d */ /* 0x001fea0003800000 */
[----:B------:R-:W2:Y:S04]  /*0210*/  LDG.E R3, desc[UR6][R2.64] ;  /* 0x0000000602037981 */ /* 0x000ea8000c1e1900 */
[----:B--2---:R-:W-:Y:S01]  /*0220*/  STG.E desc[UR6][R6.64+0x4], R3 ;  /* 0x0000040306007986 */ /* 0x004fe2000c101906 */
[----:B------:R-:W-:Y:S05]  /*0230*/  EXIT ;  /* 0x000000000000794d */ /* 0x000fea0003800000 */
.L_x_0:
[----:B------:R-:W-:-:S00]  /*0240*/  BRA `(.L_x_0) ;  /* 0xfffffffc00fc7947 */ /* 0x000fc0000383ffff */
[----:B------:R-:W-:-:S00]  /*0250*/  NOP ;  /* 0x0000000000007918 */ /* 0x000fc00000000000 */
        /* <DEDUP_REMOVED lines=10> */
.L_x_2:


//--------------------- .text._Z12process_dataPii --------------------------
	.section	.text._Z12process_dataPii,"ax",@progbits
	.align	128
        .global         _Z12process_dataPii
        .type           _Z12process_dataPii,@function
        .size           _Z12process_dataPii,(.L_x_3 - _Z12process_dataPii)
        .other          _Z12process_dataPii,@"STO_CUDA_ENTRY STV_DEFAULT"
_Z12process_dataPii:
.text._Z12process_dataPii:
[----:B------:R-:W-:Y:S01]  /*0000*/  LDC R1, c[0x0][0x37c] ;  /* 0x0000df00ff017b82 */ /* 0x000fe20000000800 */
[----:B------:R-:W0:Y:S07]  /*0010*/  S2R R0, SR_TID.X ;  /* 0x0000000000007919 */ /* 0x000e2e0000002100 */
[----:B------:R-:W0:Y:S01]  /*0020*/  S2UR UR4, SR_CTAID.X ;  /* 0x00000000000479c3 */ /* 0x000e220000002500 */
[----:B------:R-:W1:Y:S07]  /*0030*/  LDCU UR5, c[0x0][0x388] ;  /* 0x00007100ff0577ac */ /* 0x000e6e0008000800 */
[----:B------:R-:W0:Y:S02]  /*0040*/  LDC R7, c[0x0][0x360] ;  /* 0x0000d800ff077b82 */ /* 0x000e240000000800 */
[----:B0-----:R-:W-:-:S05]  /*0050*/  IMAD R7, R7, UR4, R0 ;  /* 0x0000000407077c24 */ /* 0x001fca000f8e0200 */
[----:B-1----:R-:W-:-:S13]  /*0060*/  ISETP.GE.AND P0, PT, R7, UR5, PT ;  /* 0x0000000507007c0c */ /* 0x002fda000bf06270 */
[----:B------:R-:W-:Y:S05]  /*0070*/  @P0 EXIT ;  /* 0x000000000000094d */ /* 0x000fea0003800000 */
[----:B------:R-:W0:Y:S01]  /*0080*/  LDC.64 R2, c[0x0][0x380] ;  /* 0x0000e000ff027b82 */ /* 0x000e220000000a00 */
[----:B------:R-:W1:Y:S07]  /*0090*/  LDCU.64 UR4, c[0x0][0x358] ;  /* 0x00006b00ff0477ac */ /* 0x000e6e0008000a00 */
[----:B------:R-:W2:Y:S01]  /*00a0*/  LDC.64 R4, c[0x4][RZ] ;  /* 0x01000000ff047b82 */ /* 0x000ea20000000a00 */
[----:B0-----:R-:W-:-:S06]  /*00b0*/  IMAD.WIDE R2, R7, 0x4, R2 ;  /* 0x0000000407027825 */ /* 0x001fcc00078e0202 */
[----:B-1----:R-:W3:Y:S01]  /*00c0*/  LDG.E R3, desc[UR4][R2.64] ;  /* 0x0000000402037981 */ /* 0x002ee2000c1e1900 */
[----:B--2---:R-:W-:-:S05]  /*00d0*/  IMAD.WIDE R4, R7, 0x4, R4 ;  /* 0x0000000407047825 */ /* 0x004fca00078e0204 */
[----:B---3--:R-:W-:Y:S01]  /*00e0*/  STG.E desc[UR4][R4.64], R3 ;  /* 0x0000000304007986 */ /* 0x008fe2000c101904 */
[----:B------:R-:W-:Y:S05]  /*00f0*/  EXIT ;  /* 0x000000000000794d */ /* 0x000fea0003800000 */
.L_x_1:
        /* <DEDUP_REMOVED lines=16> */
.L_x_3:


//--------------------- .nv.shared.reserved.0     --------------------------
	.section	.nv.shared.reserved.0,"aw",@nobits
	.weak		__nv_reservedSMEM_offset_0_alias
	.size		__nv_reservedSMEM_offset_0_alias, 0, 64
	.other		__nv_reservedSMEM_offset_0_alias,@"STO_CUDA_RESERVED_SHARED STV_DEFAULT"
__nv_reservedSMEM_offset_0_alias:
	.zero		0
	.zero		64


//--------------------- .nv.global                --------------------------
	.section	.nv.global,"aw",@nobits
	.align	4
.nv.global:
	.type		global_dist,@object
	.size		global_dist,(.L_0 - global_dist)
global_dist:
	.zero		4000
.L_0:


//--------------------- .nv.constant0._Z14calculateCostsPiiS_iiS_i --------------------------
	.section	.nv.constant0._Z14calculateCostsPiiS_iiS_i,"a",@progbits
	.sectionflags	@""
	.align	4
.nv.constant0._Z14calculateCostsPiiS_iiS_i:
	.zero		940


//--------------------- .nv.constant0._Z12process_dataPii --------------------------
	.section	.nv.constant0._Z12process_dataPii,"a",@progbits
	.sectionflags	@""
	.align	4
.nv.constant0._Z12process_dataPii:
	.zero		908


//--------------------- SYMBOLS --------------------------

	.type		.nv.reservedSmem.offset0,@object
	.size		.nv.reservedSmem.offset0,0x4
